//
// Generated by NVIDIA NVVM Compiler
//
// Compiler Build ID: CL-36424714
// Cuda compilation tools, release 13.0, V13.0.88
// Based on NVVM 20.0.0
//

.version 9.0
.target sm_100
.address_size 64

	// .globl	_Z11cuda_kernelv
.extern .func  (.param .b32 func_retval0) vprintf
(
	.param .b64 vprintf_param_0,
	.param .b64 vprintf_param_1
)
;
.global .align 1 .b8 $str[13] = {72, 101, 108, 108, 111, 32, 119, 111, 114, 108, 100, 10};

.visible .entry _Z11cuda_kernelv()
{
	.reg .b32 	%r<3>;
	.reg .b64 	%rd<3>;

	mov.u64 	%rd1, $str;
	cvta.global.u64 	%rd2, %rd1;
	{ // callseq 0, 0
	.param .b64 param0;
	st.param.b64 	[param0], %rd2;
	.param .b64 param1;
	st.param.b64 	[param1], 0;
	.param .b32 retval0;
	call.uni (retval0), 
	vprintf, 
	(
	param0, 
	param1
	);
	ld.param.b32 	%r1, [retval0];
	} // callseq 0
	ret;

}


// ===== COMPILED SASS (sm_100) =====

	.target	sm_100

	.elftype	@"ET_EXEC"


//--------------------- .note.nv.tkinfo           --------------------------
	.section	.note.nv.tkinfo,"",@"SHT_NOTE"
	.sectionflags	@"SHF_NOTE_NV_TKINFO"
	.tkinfo
        /*0018*/ 	.word	0x00000002
        /*0030*/ 	.string	""
        /*0030*/ 	.string	"ptxas"
        /*0030*/ 	.string	"Cuda compilation tools, release 13.0, V13.0.88"
        /*0030*/ 	.string	"Build cuda_13.0.r13.0/compiler.36424714_0"
        /*0030*/ 	.string	"-arch sm_100 -m 64 "



//--------------------- .note.nv.cuinfo           --------------------------
	.section	.note.nv.cuinfo,"",@"SHT_NOTE"
	.sectionflags	@"SHF_NOTE_NV_CUINFO"
        /*0018*/ 	.short	0x0002
        /*001a*/ 	.short	0x0064
        /*001c*/ 	.short	0x0082
	.zero		2


//--------------------- .nv.info                  --------------------------
	.section	.nv.info,"",@"SHT_CUDA_INFO"
	.align	4


	//----- nvinfo : EIATTR_REGCOUNT
	.align		4
        /*0000*/ 	.byte	0x04, 0x2f
        /*0002*/ 	.short	(.L_2 - .L_1)
	.align		4
.L_1:
        /*0004*/ 	.word	index@(_Z11cuda_kernelv)
        /*0008*/ 	.word	0x00000018


	//----- nvinfo : EIATTR_FRAME_SIZE
	.align		4
.L_2:
        /*000c*/ 	.byte	0x04, 0x11
        /*000e*/ 	.short	(.L_4 - .L_3)
	.align		4
.L_3:
        /*0010*/ 	.word	index@(_Z11cuda_kernelv)
        /*0014*/ 	.word	0x00000000


	//----- nvinfo : EIATTR_MIN_STACK_SIZE
	.align		4
.L_4:
        /*0018*/ 	.byte	0x04, 0x12
        /*001a*/ 	.short	(.L_6 - .L_5)
	.align		4
.L_5:
        /*001c*/ 	.word	index@(_Z11cuda_kernelv)
        /*0020*/ 	.word	0x00000000
.L_6:


//--------------------- .nv.compat                --------------------------
	.section	.nv.compat,"",@"SHT_CUDA_COMPAT_INFO"
	.align	4
        /*0000*/ 	.byte	0x02, 0x09, 0x00, 0x00, 0x02, 0x02, 0x01, 0x00, 0x02, 0x05, 0x05, 0x00, 0x03, 0x07, 0x01, 0x01
        /*0010*/ 	.byte	0x02, 0x03, 0x00, 0x00, 0x02, 0x06, 0x01, 0x00, 0x04, 0x0b, 0x08, 0x00, 0x09, 0x00, 0x00, 0x00
        /*0020*/ 	.byte	0x00, 0x00, 0x00, 0x00


//--------------------- .nv.info._Z11cuda_kernelv --------------------------
	.section	.nv.info._Z11cuda_kernelv,"",@"SHT_CUDA_INFO"
	.sectionflags	@""
	.align	4


	//----- nvinfo : EIATTR_CUDA_API_VERSION
	.align		4
        /*0000*/ 	.byte	0x04, 0x37
        /*0002*/ 	.short	(.L_8 - .L_7)
.L_7:
        /*0004*/ 	.word	0x00000082


	//----- nvinfo : EIATTR_SPARSE_MMA_MASK
	.align		4
.L_8:
        /*0008*/ 	.byte	0x03, 0x50
        /*000a*/ 	.short	0x0000


	//----- nvinfo : EIATTR_MAXREG_COUNT
	.align		4
        /*000c*/ 	.byte	0x03, 0x1b
        /*000e*/ 	.short	0x00ff


	//----- nvinfo : EIATTR_EXTERNS
	.align		4
        /*0010*/ 	.byte	0x04, 0x0f
        /*0012*/ 	.short	(.L_10 - .L_9)


	//   ....[0]....
	.align		4
.L_9:
        /*0014*/ 	.word	index@(vprintf)


	//----- nvinfo : EIATTR_MERCURY_ISA_VERSION
	.align		4
.L_10:
        /*0018*/ 	.byte	0x03, 0x5f
        /*001a*/ 	.short	0x0101


	//----- nvinfo : EIATTR_VRC_CTA_INIT_COUNT
	.align		4
        /*001c*/ 	.byte	0x02, 0x4a
	.zero		1
	.zero		1


	//----- nvinfo : EIATTR_SYSCALL_OFFSETS
	.align		4
        /*0020*/ 	.byte	0x04, 0x46
        /*0022*/ 	.short	(.L_12 - .L_11)


	//   ....[0]....
.L_11:
        /*0024*/ 	.word	0x00000080


	//----- nvinfo : EIATTR_EXIT_INSTR_OFFSETS
	.align		4
.L_12:
        /*0028*/ 	.byte	0x04, 0x1c
        /*002a*/ 	.short	(.L_14 - .L_13)


	//   ....[0]....
.L_13:
        /*002c*/ 	.word	0x00000090


	//----- nvinfo : EIATTR_SW_WAR
	.align		4
.L_14:
        /*0030*/ 	.byte	0x04, 0x36
        /*0032*/ 	.short	(.L_16 - .L_15)
.L_15:
        /*0034*/ 	.word	0x00000008
.L_16:


//--------------------- .nv.callgraph             --------------------------
	.section	.nv.callgraph,"",@"SHT_CUDA_CALLGRAPH"
	.align	4
	.sectionentsize	8
	.align		4
        /*0000*/ 	.word	0x00000000
	.align		4
        /*0004*/ 	.word	0xffffffff
	.align		4
        /*0008*/ 	.word	index@(_Z11cuda_kernelv)
	.align		4
        /*000c*/ 	.word	index@(vprintf)
	.align		4
        /*0010*/ 	.word	0x00000000
	.align		4
        /*0014*/ 	.word	0xfffffffe
	.align		4
        /*0018*/ 	.word	0x00000000
	.align		4
        /*001c*/ 	.word	0xfffffffd
	.align		4
        /*0020*/ 	.word	0x00000000
	.align		4
        /*0024*/ 	.word	0xfffffffc


//--------------------- .nv.constant4             --------------------------
	.section	.nv.constant4,"a",@progbits
	.align	8
	.align		8
.nv.constant4:
        /*0000*/ 	.dword	vprintf
	.align		8
        /*0008*/ 	.dword	$str


//--------------------- .text._Z11cuda_kernelv    --------------------------
	.section	.text._Z11cuda_kernelv,"ax",@progbits
	.align	128
        .global         _Z11cuda_kernelv
        .type           _Z11cuda_kernelv,@function
        .size           _Z11cuda_kernelv,(.L_x_2 - _Z11cuda_kernelv)
        .other          _Z11cuda_kernelv,@"STO_CUDA_ENTRY STV_DEFAULT"
_Z11cuda_kernelv:
.text._Z11cuda_kernelv:
[----:B------:R-:W0:Y:S01]  /*0000*/  LDC R1, c[0x0][0x37c] ;  /* 0x0000df00ff017b82 */ /* 0x000e220000000800 */
[----:B------:R-:W-:Y:S01]  /*0010*/  MOV R0, 0x0 ;  /* 0x0000000000007802 */ /* 0x000fe20000000f00 */
[----:B------:R-:W1:Y:S01]  /*0020*/  LDCU.64 UR4, c[0x4][0x8] ;  /* 0x01000100ff0477ac */ /* 0x000e620008000a00 */
[----:B------:R-:W-:-:S05]  /*0030*/  CS2R R6, SRZ ;  /* 0x0000000000067805 */ /* 0x000fca000001ff00 */
[----:B------:R2:W3:Y:S01]  /*0040*/  LDC.64 R2, c[0x4][R0] ;  /* 0x0100000000027b82 */ /* 0x0004e20000000a00 */
[----:B-1----:R-:W-:Y:S02]  /*0050*/  IMAD.U32 R4, RZ, RZ, UR4 ;  /* 0x00000004ff047e24 */ /* 0x002fe4000f8e00ff */
[----:B--2---:R-:W-:-:S07]  /*0060*/  IMAD.U32 R5, RZ, RZ, UR5 ;  /* 0x00000005ff057e24 */ /* 0x004fce000f8e00ff */
[----:B------:R-:W-:-:S07]  /*0070*/  LEPC R20, `(.L_x_0) ;  /* 0x000000001014794e */ /* 0x000fce0000000000 */
[----:B0--3--:R-:W-:Y:S05]  /*0080*/  CALL.ABS.NOINC R2 ;  /* 0x0000000002007343 */ /* 0x009fea0003c00000 */
.L_x_0:
[----:B------:R-:W-:Y:S05]  /*0090*/  EXIT ;  /* 0x000000000000794d */ /* 0x000fea0003800000 */
.L_x_1:
[----:B------:R-:W-:-:S00]  /*00a0*/  BRA `(.L_x_1) ;  /* 0xfffffffc00fc7947 */ /* 0x000fc0000383ffff */
[----:B------:R-:W-:-:S00]  /*00b0*/  NOP ;  /* 0x0000000000007918 */ /* 0x000fc00000000000 */
        /* <DEDUP_REMOVED lines=12> */
.L_x_2:


//--------------------- .nv.global.init           --------------------------
	.section	.nv.global.init,"aw",@progbits
.nv.global.init:
	.type		$str,@object
	.size		$str,(.L_0 - $str)
$str:
        /*0000*/ 	.byte	0x48, 0x65, 0x6c, 0x6c, 0x6f, 0x20, 0x77, 0x6f, 0x72, 0x6c, 0x64, 0x0a, 0x00
.L_0:


//--------------------- .nv.shared.reserved.0     --------------------------
	.section	.nv.shared.reserved.0,"aw",@nobits
	.weak		__nv_reservedSMEM_offset_0_alias
	.size		__nv_reservedSMEM_offset_0_alias, 0, 64
	.other		__nv_reservedSMEM_offset_0_alias,@"STO_CUDA_RESERVED_SHARED STV_DEFAULT"
__nv_reservedSMEM_offset_0_alias:
	.zero		0
	.zero		64


//--------------------- .nv.constant0._Z11cuda_kernelv --------------------------
	.section	.nv.constant0._Z11cuda_kernelv,"a",@progbits
	.sectionflags	@""
	.align	4
.nv.constant0._Z11cuda_kernelv:
	.zero		896


//--------------------- SYMBOLS --------------------------

	.type		.nv.reservedSmem.offset0,@object
	.size		.nv.reservedSmem.offset0,0x4
	.type		vprintf,@function
